//
// Generated by NVIDIA NVVM Compiler
//
// Compiler Build ID: CL-36424714
// Cuda compilation tools, release 13.0, V13.0.88
// Based on NVVM 20.0.0
//

.version 9.0
.target sm_100
.address_size 64

	// .globl	_Z15device_multiply12dcs_matrix_tS_Piii

.visible .entry _Z15device_multiply12dcs_matrix_tS_Piii(
	.param .align 8 .b8 _Z15device_multiply12dcs_matrix_tS_Piii_param_0[56],
	.param .align 8 .b8 _Z15device_multiply12dcs_matrix_tS_Piii_param_1[56],
	.param .u64 .ptr .align 1 _Z15device_multiply12dcs_matrix_tS_Piii_param_2,
	.param .u32 _Z15device_multiply12dcs_matrix_tS_Piii_param_3,
	.param .u32 _Z15device_multiply12dcs_matrix_tS_Piii_param_4
)
{
	.reg .pred 	%p<20>;
	.reg .b16 	%rs<11>;
	.reg .b32 	%r<153>;
	.reg .b64 	%rd<72>;

	ld.param.u64 	%rd13, [_Z15device_multiply12dcs_matrix_tS_Piii_param_1+32];
	ld.param.u64 	%rd12, [_Z15device_multiply12dcs_matrix_tS_Piii_param_1+24];
	ld.param.u64 	%rd11, [_Z15device_multiply12dcs_matrix_tS_Piii_param_1+16];
	ld.param.u64 	%rd10, [_Z15device_multiply12dcs_matrix_tS_Piii_param_1+8];
	ld.param.v2.u32 	{%r40, %r41}, [_Z15device_multiply12dcs_matrix_tS_Piii_param_0+40];
	ld.param.u64 	%rd7, [_Z15device_multiply12dcs_matrix_tS_Piii_param_0+16];
	ld.param.u64 	%rd6, [_Z15device_multiply12dcs_matrix_tS_Piii_param_0+8];
	ld.param.u64 	%rd9, [_Z15device_multiply12dcs_matrix_tS_Piii_param_0+32];
	ld.param.u64 	%rd8, [_Z15device_multiply12dcs_matrix_tS_Piii_param_0+24];
	ld.param.v2.u32 	{%r43, %r44}, [_Z15device_multiply12dcs_matrix_tS_Piii_param_1+40];
	ld.param.u64 	%rd14, [_Z15device_multiply12dcs_matrix_tS_Piii_param_2];
	ld.param.u32 	%r46, [_Z15device_multiply12dcs_matrix_tS_Piii_param_3];
	ld.param.u32 	%r47, [_Z15device_multiply12dcs_matrix_tS_Piii_param_4];
	cvta.to.global.u64 	%rd1, %rd14;
	cvta.to.global.u64 	%rd3, %rd8;
	cvta.to.global.u64 	%rd4, %rd9;
	mov.u32 	%r58, %ctaid.x;
	mul.lo.s32 	%r3, %r46, %r58;
	setp.gt.s32 	%p1, %r3, %r44;
	@%p1 bra 	$L__BB0_22;
	add.s32 	%r59, %r3, %r46;
	min.s32 	%r4, %r59, %r44;
	mov.u32 	%r60, %tid.x;
	add.s32 	%r144, %r3, %r60;
	setp.ge.s32 	%p2, %r144, %r4;
	@%p2 bra 	$L__BB0_22;
	setp.lt.s32 	%p3, %r41, 1;
	@%p3 bra 	$L__BB0_22;
	cvta.to.global.u64 	%rd5, %rd6;
	mov.u32 	%r6, %ntid.x;
	mov.u32 	%r7, %ntid.y;
	add.s32 	%r8, %r41, -1;
	mov.u32 	%r9, %tid.y;
$L__BB0_4:
	cvta.to.global.u64 	%rd15, %rd10;
	mul.wide.s32 	%rd16, %r144, 4;
	add.s64 	%rd17, %rd15, %rd16;
	ld.global.u32 	%r11, [%rd17];
	cvta.to.global.u64 	%rd18, %rd11;
	add.s64 	%rd19, %rd18, %rd16;
	ld.global.u32 	%r61, [%rd19];
	ld.global.u32 	%r12, [%rd19+4];
	add.s32 	%r145, %r61, %r9;
	setp.ge.s32 	%p4, %r145, %r12;
	@%p4 bra 	$L__BB0_21;
$L__BB0_5:
	cvta.to.global.u64 	%rd20, %rd12;
	mul.wide.s32 	%rd21, %r145, 4;
	add.s64 	%rd22, %rd20, %rd21;
	ld.global.u32 	%r15, [%rd22];
	cvta.to.global.u64 	%rd23, %rd13;
	add.s64 	%rd24, %rd23, %rd21;
	ld.global.u32 	%r16, [%rd24];
	mov.b32 	%r147, 0;
	mov.u32 	%r146, %r8;
$L__BB0_6:
	add.s32 	%r63, %r146, %r147;
	shr.u32 	%r19, %r63, 1;
	mul.wide.u32 	%rd25, %r19, 4;
	add.s64 	%rd26, %rd5, %rd25;
	ld.global.u32 	%r20, [%rd26];
	setp.eq.s32 	%p5, %r20, %r15;
	@%p5 bra 	$L__BB0_8;
	setp.lt.s32 	%p6, %r20, %r15;
	add.s32 	%r64, %r19, 1;
	setp.gt.s32 	%p7, %r20, %r15;
	add.s32 	%r65, %r19, -1;
	selp.b32 	%r147, %r64, %r147, %p6;
	selp.b32 	%r146, %r65, %r146, %p7;
	setp.gt.s32 	%p8, %r147, %r146;
	@%p8 bra 	$L__BB0_20;
	bra.uni 	$L__BB0_6;
$L__BB0_8:
	cvta.to.global.u64 	%rd27, %rd7;
	add.s64 	%rd29, %rd27, %rd25;
	ld.global.u32 	%r150, [%rd29];
	ld.global.u32 	%r24, [%rd29+4];
	setp.eq.s32 	%p9, %r150, %r24;
	@%p9 bra 	$L__BB0_20;
	sub.s32 	%r25, %r24, %r150;
	and.b32  	%r26, %r25, 7;
	sub.s32 	%r66, %r150, %r24;
	setp.gt.u32 	%p10, %r66, -8;
	@%p10 bra 	$L__BB0_12;
	and.b32  	%r27, %r25, -8;
	mov.b32 	%r149, 0;
$L__BB0_11:
	.pragma "nounroll";
	mul.wide.s32 	%rd30, %r150, 4;
	add.s64 	%rd31, %rd3, %rd30;
	ld.global.u32 	%r68, [%rd31];
	add.s64 	%rd32, %rd4, %rd30;
	ld.global.u32 	%r69, [%rd32];
	mad.lo.s32 	%r70, %r68, %r47, %r11;
	mul.wide.s32 	%rd33, %r70, 4;
	add.s64 	%rd34, %rd1, %rd33;
	mul.lo.s32 	%r71, %r69, %r16;
	atom.global.add.u32 	%r72, [%rd34], %r71;
	ld.global.u32 	%r73, [%rd31+4];
	ld.global.u32 	%r74, [%rd32+4];
	mad.lo.s32 	%r75, %r73, %r47, %r11;
	mul.wide.s32 	%rd35, %r75, 4;
	add.s64 	%rd36, %rd1, %rd35;
	mul.lo.s32 	%r76, %r74, %r16;
	atom.global.add.u32 	%r77, [%rd36], %r76;
	ld.global.u32 	%r78, [%rd31+8];
	ld.global.u32 	%r79, [%rd32+8];
	mad.lo.s32 	%r80, %r78, %r47, %r11;
	mul.wide.s32 	%rd37, %r80, 4;
	add.s64 	%rd38, %rd1, %rd37;
	mul.lo.s32 	%r81, %r79, %r16;
	atom.global.add.u32 	%r82, [%rd38], %r81;
	ld.global.u32 	%r83, [%rd31+12];
	ld.global.u32 	%r84, [%rd32+12];
	mad.lo.s32 	%r85, %r83, %r47, %r11;
	mul.wide.s32 	%rd39, %r85, 4;
	add.s64 	%rd40, %rd1, %rd39;
	mul.lo.s32 	%r86, %r84, %r16;
	atom.global.add.u32 	%r87, [%rd40], %r86;
	ld.global.u32 	%r88, [%rd31+16];
	ld.global.u32 	%r89, [%rd32+16];
	mad.lo.s32 	%r90, %r88, %r47, %r11;
	mul.wide.s32 	%rd41, %r90, 4;
	add.s64 	%rd42, %rd1, %rd41;
	mul.lo.s32 	%r91, %r89, %r16;
	atom.global.add.u32 	%r92, [%rd42], %r91;
	ld.global.u32 	%r93, [%rd31+20];
	ld.global.u32 	%r94, [%rd32+20];
	mad.lo.s32 	%r95, %r93, %r47, %r11;
	mul.wide.s32 	%rd43, %r95, 4;
	add.s64 	%rd44, %rd1, %rd43;
	mul.lo.s32 	%r96, %r94, %r16;
	atom.global.add.u32 	%r97, [%rd44], %r96;
	ld.global.u32 	%r98, [%rd31+24];
	ld.global.u32 	%r99, [%rd32+24];
	mad.lo.s32 	%r100, %r98, %r47, %r11;
	mul.wide.s32 	%rd45, %r100, 4;
	add.s64 	%rd46, %rd1, %rd45;
	mul.lo.s32 	%r101, %r99, %r16;
	atom.global.add.u32 	%r102, [%rd46], %r101;
	ld.global.u32 	%r103, [%rd31+28];
	ld.global.u32 	%r104, [%rd32+28];
	mad.lo.s32 	%r105, %r103, %r47, %r11;
	mul.wide.s32 	%rd47, %r105, 4;
	add.s64 	%rd48, %rd1, %rd47;
	mul.lo.s32 	%r106, %r104, %r16;
	atom.global.add.u32 	%r107, [%rd48], %r106;
	add.s32 	%r150, %r150, 8;
	add.s32 	%r149, %r149, 8;
	setp.ne.s32 	%p11, %r149, %r27;
	@%p11 bra 	$L__BB0_11;
$L__BB0_12:
	setp.eq.s32 	%p12, %r26, 0;
	@%p12 bra 	$L__BB0_20;
	and.b32  	%r33, %r25, 3;
	setp.lt.u32 	%p13, %r26, 4;
	@%p13 bra 	$L__BB0_15;
	mul.wide.s32 	%rd49, %r150, 4;
	add.s64 	%rd50, %rd3, %rd49;
	ld.global.u32 	%r108, [%rd50];
	add.s64 	%rd51, %rd4, %rd49;
	ld.global.u32 	%r109, [%rd51];
	mad.lo.s32 	%r110, %r108, %r47, %r11;
	mul.wide.s32 	%rd52, %r110, 4;
	add.s64 	%rd53, %rd1, %rd52;
	mul.lo.s32 	%r111, %r109, %r16;
	atom.global.add.u32 	%r112, [%rd53], %r111;
	ld.global.u32 	%r113, [%rd50+4];
	ld.global.u32 	%r114, [%rd51+4];
	mad.lo.s32 	%r115, %r113, %r47, %r11;
	mul.wide.s32 	%rd54, %r115, 4;
	add.s64 	%rd55, %rd1, %rd54;
	mul.lo.s32 	%r116, %r114, %r16;
	atom.global.add.u32 	%r117, [%rd55], %r116;
	ld.global.u32 	%r118, [%rd50+8];
	ld.global.u32 	%r119, [%rd51+8];
	mad.lo.s32 	%r120, %r118, %r47, %r11;
	mul.wide.s32 	%rd56, %r120, 4;
	add.s64 	%rd57, %rd1, %rd56;
	mul.lo.s32 	%r121, %r119, %r16;
	atom.global.add.u32 	%r122, [%rd57], %r121;
	ld.global.u32 	%r123, [%rd50+12];
	ld.global.u32 	%r124, [%rd51+12];
	mad.lo.s32 	%r125, %r123, %r47, %r11;
	mul.wide.s32 	%rd58, %r125, 4;
	add.s64 	%rd59, %rd1, %rd58;
	mul.lo.s32 	%r126, %r124, %r16;
	atom.global.add.u32 	%r127, [%rd59], %r126;
	add.s32 	%r150, %r150, 4;
$L__BB0_15:
	setp.eq.s32 	%p14, %r33, 0;
	@%p14 bra 	$L__BB0_20;
	setp.eq.s32 	%p15, %r33, 1;
	@%p15 bra 	$L__BB0_18;
	mul.wide.s32 	%rd60, %r150, 4;
	add.s64 	%rd61, %rd3, %rd60;
	ld.global.u32 	%r128, [%rd61];
	add.s64 	%rd62, %rd4, %rd60;
	ld.global.u32 	%r129, [%rd62];
	mad.lo.s32 	%r130, %r128, %r47, %r11;
	mul.wide.s32 	%rd63, %r130, 4;
	add.s64 	%rd64, %rd1, %rd63;
	mul.lo.s32 	%r131, %r129, %r16;
	atom.global.add.u32 	%r132, [%rd64], %r131;
	ld.global.u32 	%r133, [%rd61+4];
	ld.global.u32 	%r134, [%rd62+4];
	mad.lo.s32 	%r135, %r133, %r47, %r11;
	mul.wide.s32 	%rd65, %r135, 4;
	add.s64 	%rd66, %rd1, %rd65;
	mul.lo.s32 	%r136, %r134, %r16;
	atom.global.add.u32 	%r137, [%rd66], %r136;
	add.s32 	%r150, %r150, 2;
$L__BB0_18:
	and.b32  	%r138, %r25, 1;
	setp.eq.b32 	%p16, %r138, 1;
	not.pred 	%p17, %p16;
	@%p17 bra 	$L__BB0_20;
	mul.wide.s32 	%rd67, %r150, 4;
	add.s64 	%rd68, %rd3, %rd67;
	ld.global.u32 	%r139, [%rd68];
	add.s64 	%rd69, %rd4, %rd67;
	ld.global.u32 	%r140, [%rd69];
	mad.lo.s32 	%r141, %r139, %r47, %r11;
	mul.wide.s32 	%rd70, %r141, 4;
	add.s64 	%rd71, %rd1, %rd70;
	mul.lo.s32 	%r142, %r140, %r16;
	atom.global.add.u32 	%r143, [%rd71], %r142;
$L__BB0_20:
	add.s32 	%r145, %r145, %r7;
	setp.lt.s32 	%p18, %r145, %r12;
	@%p18 bra 	$L__BB0_5;
$L__BB0_21:
	add.s32 	%r144, %r144, %r6;
	setp.lt.s32 	%p19, %r144, %r4;
	@%p19 bra 	$L__BB0_4;
$L__BB0_22:
	ret;

}


// ===== COMPILED SASS (sm_100) =====

	.target	sm_100

	.elftype	@"ET_EXEC"


//--------------------- .note.nv.tkinfo           --------------------------
	.section	.note.nv.tkinfo,"",@"SHT_NOTE"
	.sectionflags	@"SHF_NOTE_NV_TKINFO"
	.tkinfo
        /*0018*/ 	.word	0x00000002
        /*0030*/ 	.string	""
        /*0030*/ 	.string	"ptxas"
        /*0030*/ 	.string	"Cuda compilation tools, release 13.0, V13.0.88"
        /*0030*/ 	.string	"Build cuda_13.0.r13.0/compiler.36424714_0"
        /*0030*/ 	.string	"-arch sm_100 -m 64 "



//--------------------- .note.nv.cuinfo           --------------------------
	.section	.note.nv.cuinfo,"",@"SHT_NOTE"
	.sectionflags	@"SHF_NOTE_NV_CUINFO"
        /*0018*/ 	.short	0x0002
        /*001a*/ 	.short	0x0064
        /*001c*/ 	.short	0x0082
	.zero		2


//--------------------- .nv.info                  --------------------------
	.section	.nv.info,"",@"SHT_CUDA_INFO"
	.align	4


	//----- nvinfo : EIATTR_REGCOUNT
	.align		4
        /*0000*/ 	.byte	0x04, 0x2f
        /*0002*/ 	.short	(.L_1 - .L_0)
	.align		4
.L_0:
        /*0004*/ 	.word	index@(_Z15device_multiply12dcs_matrix_tS_Piii)
        /*0008*/ 	.word	0x00000020


	//----- nvinfo : EIATTR_FRAME_SIZE
	.align		4
.L_1:
        /*000c*/ 	.byte	0x04, 0x11
        /*000e*/ 	.short	(.L_3 - .L_2)
	.align		4
.L_2:
        /*0010*/ 	.word	index@(_Z15device_multiply12dcs_matrix_tS_Piii)
        /*0014*/ 	.word	0x00000000


	//----- nvinfo : EIATTR_MIN_STACK_SIZE
	.align		4
.L_3:
        /*0018*/ 	.byte	0x04, 0x12
        /*001a*/ 	.short	(.L_5 - .L_4)
	.align		4
.L_4:
        /*001c*/ 	.word	index@(_Z15device_multiply12dcs_matrix_tS_Piii)
        /*0020*/ 	.word	0x00000000
.L_5:


//--------------------- .nv.compat                --------------------------
	.section	.nv.compat,"",@"SHT_CUDA_COMPAT_INFO"
	.align	4
        /*0000*/ 	.byte	0x02, 0x09, 0x00, 0x00, 0x02, 0x02, 0x01, 0x00, 0x02, 0x05, 0x05, 0x00, 0x03, 0x07, 0x01, 0x01
        /*0010*/ 	.byte	0x02, 0x03, 0x00, 0x00, 0x02, 0x06, 0x01, 0x00, 0x04, 0x0b, 0x08, 0x00, 0x09, 0x00, 0x00, 0x00
        /*0020*/ 	.byte	0x00, 0x00, 0x00, 0x00


//--------------------- .nv.info._Z15device_multiply12dcs_matrix_tS_Piii --------------------------
	.section	.nv.info._Z15device_multiply12dcs_matrix_tS_Piii,"",@"SHT_CUDA_INFO"
	.sectionflags	@""
	.align	4


	//----- nvinfo : EIATTR_CUDA_API_VERSION
	.align		4
        /*0000*/ 	.byte	0x04, 0x37
        /*0002*/ 	.short	(.L_7 - .L_6)
.L_6:
        /*0004*/ 	.word	0x00000082


	//----- nvinfo : EIATTR_KPARAM_INFO
	.align		4
.L_7:
        /*0008*/ 	.byte	0x04, 0x17
        /*000a*/ 	.short	(.L_9 - .L_8)
.L_8:
        /*000c*/ 	.word	0x00000000
        /*0010*/ 	.short	0x0004
        /*0012*/ 	.short	0x007c
        /*0014*/ 	.byte	0x00, 0xf0, 0x11, 0x00


	//----- nvinfo : EIATTR_KPARAM_INFO
	.align		4
.L_9:
        /*0018*/ 	.byte	0x04, 0x17
        /*001a*/ 	.short	(.L_11 - .L_10)
.L_10:
        /*001c*/ 	.word	0x00000000
        /*0020*/ 	.short	0x0003
        /*0022*/ 	.short	0x0078
        /*0024*/ 	.byte	0x00, 0xf0, 0x11, 0x00


	//----- nvinfo : EIATTR_KPARAM_INFO
	.align		4
.L_11:
        /*0028*/ 	.byte	0x04, 0x17
        /*002a*/ 	.short	(.L_13 - .L_12)
.L_12:
        /*002c*/ 	.word	0x00000000
        /*0030*/ 	.short	0x0002
        /*0032*/ 	.short	0x0070
        /*0034*/ 	.byte	0x00, 0xf5, 0x21, 0x00


	//----- nvinfo : EIATTR_KPARAM_INFO
	.align		4
.L_13:
        /*0038*/ 	.byte	0x04, 0x17
        /*003a*/ 	.short	(.L_15 - .L_14)
.L_14:
        /*003c*/ 	.word	0x00000000
        /*0040*/ 	.short	0x0001
        /*0042*/ 	.short	0x0038
        /*0044*/ 	.byte	0x00, 0xf0, 0xe1, 0x00


	//----- nvinfo : EIATTR_KPARAM_INFO
	.align		4
.L_15:
        /*0048*/ 	.byte	0x04, 0x17
        /*004a*/ 	.short	(.L_17 - .L_16)
.L_16:
        /*004c*/ 	.word	0x00000000
        /*0050*/ 	.short	0x0000
        /*0052*/ 	.short	0x0000
        /*0054*/ 	.byte	0x00, 0xf0, 0xe1, 0x00


	//----- nvinfo : EIATTR_SPARSE_MMA_MASK
	.align		4
.L_17:
        /*0058*/ 	.byte	0x03, 0x50
        /*005a*/ 	.short	0x0000


	//----- nvinfo : EIATTR_MAXREG_COUNT
	.align		4
        /*005c*/ 	.byte	0x03, 0x1b
        /*005e*/ 	.short	0x00ff


	//----- nvinfo : EIATTR_MERCURY_ISA_VERSION
	.align		4
        /*0060*/ 	.byte	0x03, 0x5f
        /*0062*/ 	.short	0x0101


	//----- nvinfo : EIATTR_VRC_CTA_INIT_COUNT
	.align		4
        /*0064*/ 	.byte	0x02, 0x4a
	.zero		1
	.zero		1


	//----- nvinfo : EIATTR_EXIT_INSTR_OFFSETS
	.align		4
        /*0068*/ 	.byte	0x04, 0x1c
        /*006a*/ 	.short	(.L_19 - .L_18)


	//   ....[0]....
.L_18:
        /*006c*/ 	.word	0x00000060


	//   ....[1]....
        /*0070*/ 	.word	0x000000b0


	//   ....[2]....
        /*0074*/ 	.word	0x000000e0


	//   ....[3]....
        /*0078*/ 	.word	0x00000e60


	//----- nvinfo : EIATTR_CRS_STACK_SIZE
	.align		4
.L_19:
        /*007c*/ 	.byte	0x04, 0x1e
        /*007e*/ 	.short	(.L_21 - .L_20)
.L_20:
        /*0080*/ 	.word	0x00000000


	//----- nvinfo : EIATTR_CBANK_PARAM_SIZE
	.align		4
.L_21:
        /*0084*/ 	.byte	0x03, 0x19
        /*0086*/ 	.short	0x0080


	//----- nvinfo : EIATTR_PARAM_CBANK
	.align		4
        /*0088*/ 	.byte	0x04, 0x0a
        /*008a*/ 	.short	(.L_23 - .L_22)
	.align		4
.L_22:
        /*008c*/ 	.word	index@(.nv.constant0._Z15device_multiply12dcs_matrix_tS_Piii)
        /*0090*/ 	.short	0x0380
        /*0092*/ 	.short	0x0080


	//----- nvinfo : EIATTR_SW_WAR
	.align		4
.L_23:
        /*0094*/ 	.byte	0x04, 0x36
        /*0096*/ 	.short	(.L_25 - .L_24)
.L_24:
        /*0098*/ 	.word	0x00000008
.L_25:


//--------------------- .nv.callgraph             --------------------------
	.section	.nv.callgraph,"",@"SHT_CUDA_CALLGRAPH"
	.align	4
	.sectionentsize	8
	.align		4
        /*0000*/ 	.word	0x00000000
	.align		4
        /*0004*/ 	.word	0xffffffff
	.align		4
        /*0008*/ 	.word	0x00000000
	.align		4
        /*000c*/ 	.word	0xfffffffe
	.align		4
        /*0010*/ 	.word	0x00000000
	.align		4
        /*0014*/ 	.word	0xfffffffd
	.align		4
        /*0018*/ 	.word	0x00000000
	.align		4
        /*001c*/ 	.word	0xfffffffc


//--------------------- .text._Z15device_multiply12dcs_matrix_tS_Piii --------------------------
	.section	.text._Z15device_multiply12dcs_matrix_tS_Piii,"ax",@progbits
	.align	128
        .global         _Z15device_multiply12dcs_matrix_tS_Piii
        .type           _Z15device_multiply12dcs_matrix_tS_Piii,@function
        .size           _Z15device_multiply12dcs_matrix_tS_Piii,(.L_x_17 - _Z15device_multiply12dcs_matrix_tS_Piii)
        .other          _Z15device_multiply12dcs_matrix_tS_Piii,@"STO_CUDA_ENTRY STV_DEFAULT"
_Z15device_multiply12dcs_matrix_tS_Piii:
.text._Z15device_multiply12dcs_matrix_tS_Piii:
[----:B------:R-:W-:Y:S08]  /*0000*/  LDC R1, c[0x0][0x37c] ;  /* 0x0000df00ff017b82 */ /* 0x000ff00000000800 */
[----:B------:R-:W0:Y:S01]  /*0010*/  S2UR UR4, SR_CTAID.X ;  /* 0x00000000000479c3 */ /* 0x000e220000002500 */
[----:B------:R-:W1:Y:S07]  /*0020*/  LDCU UR5, c[0x0][0x3e4] ;  /* 0x00007c80ff0577ac */ /* 0x000e6e0008000800 */
[----:B------:R-:W0:Y:S02]  /*0030*/  LDC R5, c[0x0][0x3f8] ;  /* 0x0000fe00ff057b82 */ /* 0x000e240000000800 */
[----:B0-----:R-:W-:-:S05]  /*0040*/  IMAD R2, R5, UR4, RZ ;  /* 0x0000000405027c24 */ /* 0x001fca000f8e02ff */
[----:B-1----:R-:W-:-:S13]  /*0050*/  ISETP.GT.AND P0, PT, R2, UR5, PT ;  /* 0x0000000502007c0c */ /* 0x002fda000bf04270 */
[----:B------:R-:W-:Y:S05]  /*0060*/  @P0 EXIT ;  /* 0x000000000000094d */ /* 0x000fea0003800000 */
[----:B------:R-:W0:Y:S01]  /*0070*/  S2R R3, SR_TID.X ;  /* 0x0000000000037919 */ /* 0x000e220000002100 */
[C---:B------:R-:W-:Y:S02]  /*0080*/  VIADDMNMX R0, R2.reuse, R5, UR5, PT ;  /* 0x0000000502007e46 */ /* 0x040fe4000b800105 */
[----:B0-----:R-:W-:-:S04]  /*0090*/  IADD3 R3, PT, PT, R2, R3, RZ ;  /* 0x0000000302037210 */ /* 0x001fc80007ffe0ff */
[----:B------:R-:W-:-:S13]  /*00a0*/  ISETP.GE.AND P0, PT, R3, R0, PT ;  /* 0x000000000300720c */ /* 0x000fda0003f06270 */
[----:B------:R-:W-:Y:S05]  /*00b0*/  @P0 EXIT ;  /* 0x000000000000094d */ /* 0x000fea0003800000 */
[----:B------:R-:W0:Y:S02]  /*00c0*/  LDC R4, c[0x0][0x3ac] ;  /* 0x0000eb00ff047b82 */ /* 0x000e240000000800 */
[----:B0-----:R-:W-:-:S13]  /*00d0*/  ISETP.GE.AND P0, PT, R4, 0x1, PT ;  /* 0x000000010400780c */ /* 0x001fda0003f06270 */
[----:B------:R-:W-:Y:S05]  /*00e0*/  @!P0 EXIT ;  /* 0x000000000000894d */ /* 0x000fea0003800000 */
[----:B------:R-:W0:Y:S01]  /*00f0*/  S2R R2, SR_TID.Y ;  /* 0x0000000000027919 */ /* 0x000e220000002200 */
[----:B------:R-:W-:Y:S01]  /*0100*/  IADD3 R4, PT, PT, R4, -0x1, RZ ;  /* 0xffffffff04047810 */ /* 0x000fe20007ffe0ff */
[----:B------:R-:W1:Y:S01]  /*0110*/  LDCU UR4, c[0x0][0x360] ;  /* 0x00006c00ff0477ac */ /* 0x000e620008000800 */
[----:B------:R-:W2:Y:S01]  /*0120*/  LDCU.64 UR6, c[0x0][0x358] ;  /* 0x00006b00ff0677ac */ /* 0x000ea20008000a00 */
[----:B------:R-:W3:Y:S01]  /*0130*/  LDCU.64 UR10, c[0x0][0x388] ;  /* 0x00007100ff0a77ac */ /* 0x000ee20008000a00 */
[----:B------:R-:W4:Y:S03]  /*0140*/  LDCU UR5, c[0x0][0x364] ;  /* 0x00006c80ff0577ac */ /* 0x000f260008000800 */
.L_x_15:
[----:B-----5:R-:W5:Y:S08]  /*0150*/  LDC.64 R8, c[0x0][0x3c8] ;  /* 0x0000f200ff087b82 */ /* 0x020f700000000a00 */
[----:B-1----:R-:W1:Y:S01]  /*0160*/  LDC.64 R6, c[0x0][0x3c0] ;  /* 0x0000f000ff067b82 */ /* 0x002e620000000a00 */
[----:B-----5:R-:W-:-:S05]  /*0170*/  IMAD.WIDE R8, R3, 0x4, R8 ;  /* 0x0000000403087825 */ /* 0x020fca00078e0208 */
[----:B0-2---:R-:W0:Y:S04]  /*0180*/  LDG.E R11, desc[UR6][R8.64] ;  /* 0x00000006080b7981 */ /* 0x005e28000c1e1900 */
[----:B------:R-:W2:Y:S01]  /*0190*/  LDG.E R5, desc[UR6][R8.64+0x4] ;  /* 0x0000040608057981 */ /* 0x000ea2000c1e1900 */
[C---:B-1----:R-:W-:Y:S01]  /*01a0*/  IMAD.WIDE R6, R3.reuse, 0x4, R6 ;  /* 0x0000000403067825 */ /* 0x042fe200078e0206 */
[----:B------:R-:W-:Y:S01]  /*01b0*/  IADD3 R3, PT, PT, R3, UR4, RZ ;  /* 0x0000000403037c10 */ /* 0x000fe2000fffe0ff */
[----:B------:R-:W-:Y:S03]  /*01c0*/  BSSY.RECONVERGENT B1, `(.L_x_0) ;  /* 0x00000c8000017945 */ /* 0x000fe60003800200 */
[----:B------:R-:W-:-:S02]  /*01d0*/  ISETP.GE.AND P0, PT, R3, R0, PT ;  /* 0x000000000300720c */ /* 0x000fc40003f06270 */
[----:B0-----:R-:W-:-:S04]  /*01e0*/  IADD3 R10, PT, PT, R11, R2, RZ ;  /* 0x000000020b0a7210 */ /* 0x001fc80007ffe0ff */
[----:B--2---:R-:W-:-:S13]  /*01f0*/  ISETP.GE.AND P1, PT, R10, R5, PT ;  /* 0x000000050a00720c */ /* 0x004fda0003f26270 */
[----:B------:R-:W-:Y:S05]  /*0200*/  @P1 BRA `(.L_x_1) ;  /* 0x0000000c000c1947 */ /* 0x000fea0003800000 */
[----:B------:R0:W5:Y:S01]  /*0210*/  LDG.E R6, desc[UR6][R6.64] ;  /* 0x0000000606067981 */ /* 0x000162000c1e1900 */
[----:B------:R-:W-:-:S07]  /*0220*/  MOV R8, R10 ;  /* 0x0000000a00087202 */ /* 0x000fce0000000f00 */
.L_x_14:
[----:B01-3--:R-:W1:Y:S01]  /*0230*/  LDC.64 R14, c[0x0][0x3d0] ;  /* 0x0000f400ff0e7b82 */ /* 0x00be620000000a00 */
[----:B--2---:R-:W2:Y:S01]  /*0240*/  LDCU.64 UR8, c[0x0][0x388] ;  /* 0x00007100ff0877ac */ /* 0x004ea20008000a00 */
[----:B------:R-:W-:-:S05]  /*0250*/  SHF.R.U32.HI R18, RZ, 0x1, R4 ;  /* 0x00000001ff127819 */ /* 0x000fca0000011604 */
[----:B------:R-:W-:Y:S01]  /*0260*/  IMAD.WIDE.U32 R10, R18, 0x4, RZ ;  /* 0x00000004120a7825 */ /* 0x000fe200078e00ff */
[----:B------:R-:W3:Y:S02]  /*0270*/  LDC.64 R12, c[0x0][0x3d8] ;  /* 0x0000f600ff0c7b82 */ /* 0x000ee40000000a00 */
[----:B--2---:R-:W-:-:S04]  /*0280*/  IADD3 R16, P1, PT, R10, UR8, RZ ;  /* 0x000000080a107c10 */ /* 0x004fc8000ff3e0ff */
[----:B------:R-:W-:Y:S01]  /*0290*/  IADD3.X R17, PT, PT, R11, UR9, RZ, P1, !PT ;  /* 0x000000090b117c10 */ /* 0x000fe20008ffe4ff */
[----:B-1----:R-:W-:-:S04]  /*02a0*/  IMAD.WIDE R14, R8, 0x4, R14 ;  /* 0x00000004080e7825 */ /* 0x002fc800078e020e */
[----:B------:R-:W2:Y:S04]  /*02b0*/  LDG.E R16, desc[UR6][R16.64] ;  /* 0x0000000610107981 */ /* 0x000ea8000c1e1900 */
[----:B------:R-:W2:Y:S01]  /*02c0*/  LDG.E R9, desc[UR6][R14.64] ;  /* 0x000000060e097981 */ /* 0x000ea2000c1e1900 */
[----:B---3--:R-:W-:-:S05]  /*02d0*/  IMAD.WIDE R12, R8, 0x4, R12 ;  /* 0x00000004080c7825 */ /* 0x008fca00078e020c */
[----:B0----5:R0:W5:Y:S01]  /*02e0*/  LDG.E R7, desc[UR6][R12.64] ;  /* 0x000000060c077981 */ /* 0x021162000c1e1900 */
[----:B----4-:R-:W-:Y:S01]  /*02f0*/  IADD3 R8, PT, PT, R8, UR5, RZ ;  /* 0x0000000508087c10 */ /* 0x010fe2000fffe0ff */
[----:B------:R-:W-:Y:S04]  /*0300*/  BSSY.RECONVERGENT B0, `(.L_x_2) ;  /* 0x00000b2000007945 */ /* 0x000fe80003800200 */
[----:B------:R-:W-:Y:S01]  /*0310*/  BSSY.RELIABLE B2, `(.L_x_3) ;  /* 0x0000018000027945 */ /* 0x000fe20003800100 */
[----:B------:R-:W-:Y:S02]  /*0320*/  ISETP.GE.AND P1, PT, R8, R5, PT ;  /* 0x000000050800720c */ /* 0x000fe40003f26270 */
[----:B--2---:R-:W-:-:S13]  /*0330*/  ISETP.NE.AND P2, PT, R16, R9, PT ;  /* 0x000000091000720c */ /* 0x004fda0003f45270 */
[----:B0-----:R-:W-:Y:S05]  /*0340*/  @!P2 BRA `(.L_x_4) ;  /* 0x000000000050a947 */ /* 0x001fea0003800000 */
[----:B------:R-:W-:Y:S01]  /*0350*/  HFMA2 R14, -RZ, RZ, 0, 0 ;  /* 0x00000000ff0e7431 */ /* 0x000fe200000001ff */
[----:B------:R-:W-:Y:S01]  /*0360*/  BSSY.RELIABLE B3, `(.L_x_4) ;  /* 0x0000012000037945 */ /* 0x000fe20003800100 */
[----:B------:R-:W-:-:S07]  /*0370*/  MOV R15, R4 ;  /* 0x00000004000f7202 */ /* 0x000fce0000000f00 */
.L_x_6:
[CC--:B------:R-:W-:Y:S02]  /*0380*/  ISETP.GE.AND P3, PT, R16.reuse, R9.reuse, PT ;  /* 0x000000091000720c */ /* 0x0c0fe40003f66270 */
[----:B------:R-:W-:-:S11]  /*0390*/  ISETP.GT.AND P2, PT, R16, R9, PT ;  /* 0x000000091000720c */ /* 0x000fd60003f44270 */
[C---:B------:R-:W-:Y:S02]  /*03a0*/  @!P3 IADD3 R14, PT, PT, R18.reuse, 0x1, RZ ;  /* 0x00000001120eb810 */ /* 0x040fe40007ffe0ff */
[----:B------:R-:W-:-:S04]  /*03b0*/  @P2 IADD3 R15, PT, PT, R18, -0x1, RZ ;  /* 0xffffffff120f2810 */ /* 0x000fc80007ffe0ff */
[----:B------:R-:W-:-:S13]  /*03c0*/  ISETP.GT.AND P2, PT, R14, R15, PT ;  /* 0x0000000f0e00720c */ /* 0x000fda0003f44270 */
[----:B------:R-:W-:Y:S05]  /*03d0*/  @P2 BREAK.RELIABLE B3 ;  /* 0x0000000000032942 */ /* 0x000fea0003800100 */
[----:B------:R-:W-:Y:S05]  /*03e0*/  @P2 BREAK.RELIABLE B2 ;  /* 0x0000000000022942 */ /* 0x000fea0003800100 */
[----:B------:R-:W-:Y:S05]  /*03f0*/  @P2 BRA `(.L_x_5) ;  /* 0x0000000800882947 */ /* 0x000fea0003800000 */
[----:B------:R-:W-:-:S04]  /*0400*/  IADD3 R18, PT, PT, R14, R15, RZ ;  /* 0x0000000f0e127210 */ /* 0x000fc80007ffe0ff */
[----:B------:R-:W-:-:S05]  /*0410*/  SHF.R.U32.HI R18, RZ, 0x1, R18 ;  /* 0x00000001ff127819 */ /* 0x000fca0000011612 */
[----:B------:R-:W-:-:S03]  /*0420*/  IMAD.WIDE.U32 R10, R18, 0x4, RZ ;  /* 0x00000004120a7825 */ /* 0x000fc600078e00ff */
[----:B------:R-:W-:-:S04]  /*0430*/  IADD3 R12, P2, PT, R10, UR10, RZ ;  /* 0x0000000a0a0c7c10 */ /* 0x000fc8000ff5e0ff */
[----:B------:R-:W-:-:S05]  /*0440*/  IADD3.X R13, PT, PT, R11, UR11, RZ, P2, !PT ;  /* 0x0000000b0b0d7c10 */ /* 0x000fca00097fe4ff */
[----:B------:R-:W2:Y:S02]  /*0450*/  LDG.E R16, desc[UR6][R12.64] ;  /* 0x000000060c107981 */ /* 0x000ea4000c1e1900 */
[----:B--2---:R-:W-:-:S13]  /*0460*/  ISETP.NE.AND P2, PT, R16, R9, PT ;  /* 0x000000091000720c */ /* 0x004fda0003f45270 */
[----:B------:R-:W-:Y:S05]  /*0470*/  @P2 BRA `(.L_x_6) ;  /* 0xfffffffc00c02947 */ /* 0x000fea000383ffff */
[----:B------:R-:W-:Y:S05]  /*0480*/  BSYNC.RELIABLE B3 ;  /* 0x0000000000037941 */ /* 0x000fea0003800100 */
.L_x_4:
[----:B------:R-:W-:Y:S05]  /*0490*/  BSYNC.RELIABLE B2 ;  /* 0x0000000000027941 */ /* 0x000fea0003800100 */
.L_x_3:
[----:B------:R-:W0:Y:S02]  /*04a0*/  LDCU.64 UR8, c[0x0][0x390] ;  /* 0x00007200ff0877ac */ /* 0x000e240008000a00 */
[----:B0-----:R-:W-:-:S04]  /*04b0*/  IADD3 R10, P2, PT, R10, UR8, RZ ;  /* 0x000000080a0a7c10 */ /* 0x001fc8000ff5e0ff */
[----:B------:R-:W-:-:S05]  /*04c0*/  IADD3.X R11, PT, PT, R11, UR9, RZ, P2, !PT ;  /* 0x000000090b0b7c10 */ /* 0x000fca00097fe4ff */
[----:B------:R-:W2:Y:S04]  /*04d0*/  LDG.E R9, desc[UR6][R10.64] ;  /* 0x000000060a097981 */ /* 0x000ea8000c1e1900 */
[----:B------:R-:W2:Y:S02]  /*04e0*/  LDG.E R12, desc[UR6][R10.64+0x4] ;  /* 0x000004060a0c7981 */ /* 0x000ea4000c1e1900 */
[----:B--2---:R-:W-:-:S13]  /*04f0*/  ISETP.NE.AND P2, PT, R9, R12, PT ;  /* 0x0000000c0900720c */ /* 0x004fda0003f45270 */
[----:B------:R-:W-:Y:S05]  /*0500*/  @!P2 BRA `(.L_x_5) ;  /* 0x000000080044a947 */ /* 0x000fea0003800000 */
[CC--:B------:R-:W-:Y:S01]  /*0510*/  IADD3 R10, PT, PT, R12.reuse, -R9.reuse, RZ ;  /* 0x800000090c0a7210 */ /* 0x0c0fe20007ffe0ff */
[----:B------:R-:W-:Y:S01]  /*0520*/  BSSY.RECONVERGENT B2, `(.L_x_7) ;  /* 0x0000042000027945 */ /* 0x000fe20003800200 */
[----:B------:R-:W-:Y:S02]  /*0530*/  IADD3 R12, PT, PT, -R12, R9, RZ ;  /* 0x000000090c0c7210 */ /* 0x000fe40007ffe1ff */
[----:B------:R-:W-:Y:S02]  /*0540*/  LOP3.LUT R11, R10, 0x7, RZ, 0xc0, !PT ;  /* 0x000000070a0b7812 */ /* 0x000fe400078ec0ff */
[----:B------:R-:W-:Y:S02]  /*0550*/  ISETP.GT.U32.AND P3, PT, R12, -0x8, PT ;  /* 0xfffffff80c00780c */ /* 0x000fe40003f64070 */
[----:B------:R-:W-:-:S11]  /*0560*/  ISETP.NE.AND P2, PT, R11, RZ, PT ;  /* 0x000000ff0b00720c */ /* 0x000fd60003f45270 */
[----:B------:R-:W-:Y:S05]  /*0570*/  @P3 BRA `(.L_x_8) ;  /* 0x0000000000f03947 */ /* 0x000fea0003800000 */
[----:B------:R-:W-:Y:S01]  /*0580*/  HFMA2 R23, -RZ, RZ, 0, 0 ;  /* 0x00000000ff177431 */ /* 0x000fe200000001ff */
[----:B------:R-:W-:-:S07]  /*0590*/  LOP3.LUT R22, R10, 0xfffffff8, RZ, 0xc0, !PT ;  /* 0xfffffff80a167812 */ /* 0x000fce00078ec0ff */
.L_x_9:
[----:B------:R-:W0:Y:S01]  /*05a0*/  LDC.64 R16, c[0x0][0x398] ;  /* 0x0000e600ff107b82 */ /* 0x000e220000000a00 */
[----:B-1----:R-:W1:Y:S07]  /*05b0*/  LDCU UR8, c[0x0][0x3fc] ;  /* 0x00007f80ff0877ac */ /* 0x002e6e0008000800 */
[----:B------:R-:W2:Y:S08]  /*05c0*/  LDC.64 R14, c[0x0][0x3a0] ;  /* 0x0000e800ff0e7b82 */ /* 0x000eb00000000a00 */
[----:B------:R-:W3:Y:S01]  /*05d0*/  LDC.64 R12, c[0x0][0x3f0] ;  /* 0x0000fc00ff0c7b82 */ /* 0x000ee20000000a00 */
[----:B0-----:R-:W-:-:S05]  /*05e0*/  IMAD.WIDE R16, R9, 0x4, R16 ;  /* 0x0000000409107825 */ /* 0x001fca00078e0210 */
[----:B------:R-:W1:Y:S01]  /*05f0*/  LDG.E R19, desc[UR6][R16.64] ;  /* 0x0000000610137981 */ /* 0x000e62000c1e1900 */
[----:B--2---:R-:W-:-:S05]  /*0600*/  IMAD.WIDE R14, R9, 0x4, R14 ;  /* 0x00000004090e7825 */ /* 0x004fca00078e020e */
[----:B------:R-:W2:Y:S01]  /*0610*/  LDG.E R18, desc[UR6][R14.64] ;  /* 0x000000060e127981 */ /* 0x000ea2000c1e1900 */
[----:B-1----:R-:W-:Y:S02]  /*0620*/  IMAD R19, R19, UR8, R6 ;  /* 0x0000000813137c24 */ /* 0x002fe4000f8e0206 */
[----:B--2--5:R-:W-:Y:S02]  /*0630*/  IMAD R25, R7, R18, RZ ;  /* 0x0000001207197224 */ /* 0x024fe400078e02ff */
[----:B---3--:R-:W-:-:S05]  /*0640*/  IMAD.WIDE R18, R19, 0x4, R12 ;  /* 0x0000000413127825 */ /* 0x008fca00078e020c */
[----:B------:R0:W-:Y:S04]  /*0650*/  REDG.E.ADD.STRONG.GPU desc[UR6][R18.64], R25 ;  /* 0x000000191200798e */ /* 0x0001e8000c12e106 */
[----:B------:R-:W2:Y:S04]  /*0660*/  LDG.E R21, desc[UR6][R16.64+0x4] ;  /* 0x0000040610157981 */ /* 0x000ea8000c1e1900 */
[----:B------:R-:W3:Y:S01]  /*0670*/  LDG.E R20, desc[UR6][R14.64+0x4] ;  /* 0x000004060e147981 */ /* 0x000ee2000c1e1900 */
[----:B--2---:R-:W-:Y:S02]  /*0680*/  IMAD R21, R21, UR8, R6 ;  /* 0x0000000815157c24 */ /* 0x004fe4000f8e0206 */
[----:B---3--:R-:W-:-:S02]  /*0690*/  IMAD R27, R7, R20, RZ ;  /* 0x00000014071b7224 */ /* 0x008fc400078e02ff */
[----:B------:R-:W-:-:S05]  /*06a0*/  IMAD.WIDE R20, R21, 0x4, R12 ;  /* 0x0000000415147825 */ /* 0x000fca00078e020c */
[----:B------:R1:W-:Y:S04]  /*06b0*/  REDG.E.ADD.STRONG.GPU desc[UR6][R20.64], R27 ;  /* 0x0000001b1400798e */ /* 0x0003e8000c12e106 */
[----:B------:R-:W2:Y:S04]  /*06c0*/  LDG.E R29, desc[UR6][R16.64+0x8] ;  /* 0x00000806101d7981 */ /* 0x000ea8000c1e1900 */
[----:B------:R-:W3:Y:S01]  /*06d0*/  LDG.E R24, desc[UR6][R14.64+0x8] ;  /* 0x000008060e187981 */ /* 0x000ee2000c1e1900 */
[----:B--2---:R-:W-:Y:S02]  /*06e0*/  IMAD R29, R29, UR8, R6 ;  /* 0x000000081d1d7c24 */ /* 0x004fe4000f8e0206 */
[----:B---3--:R-:W-:-:S02]  /*06f0*/  IMAD R24, R7, R24, RZ ;  /* 0x0000001807187224 */ /* 0x008fc400078e02ff */
[----:B0-----:R-:W-:-:S05]  /*0700*/  IMAD.WIDE R18, R29, 0x4, R12 ;  /* 0x000000041d127825 */ /* 0x001fca00078e020c */
[----:B------:R0:W-:Y:S04]  /*0710*/  REDG.E.ADD.STRONG.GPU desc[UR6][R18.64], R24 ;  /* 0x000000181200798e */ /* 0x0001e8000c12e106 */
[----:B------:R-:W2:Y:S04]  /*0720*/  LDG.E R25, desc[UR6][R16.64+0xc] ;  /* 0x00000c0610197981 */ /* 0x000ea8000c1e1900 */
[----:B------:R-:W3:Y:S01]  /*0730*/  LDG.E R26, desc[UR6][R14.64+0xc] ;  /* 0x00000c060e1a7981 */ /* 0x000ee2000c1e1900 */
[----:B--2---:R-:W-:Y:S02]  /*0740*/  IMAD R25, R25, UR8, R6 ;  /* 0x0000000819197c24 */ /* 0x004fe4000f8e0206 */
[----:B---3--:R-:W-:-:S02]  /*0750*/  IMAD R29, R7, R26, RZ ;  /* 0x0000001a071d7224 */ /* 0x008fc400078e02ff */
[----:B-1----:R-:W-:-:S05]  /*0760*/  IMAD.WIDE R20, R25, 0x4, R12 ;  /* 0x0000000419147825 */ /* 0x002fca00078e020c */
        /* <DEDUP_REMOVED lines=21> */
[----:B------:R-:W-:-:S04]  /*08c0*/  IADD3 R23, PT, PT, R23, 0x8, RZ ;  /* 0x0000000817177810 */ /* 0x000fc80007ffe0ff */
[----:B------:R-:W-:Y:S02]  /*08d0*/  ISETP.NE.AND P3, PT, R23, R22, PT ;  /* 0x000000161700720c */ /* 0x000fe40003f65270 */
[----:B------:R-:W-:Y:S01]  /*08e0*/  IADD3 R9, PT, PT, R9, 0x8, RZ ;  /* 0x0000000809097810 */ /* 0x000fe20007ffe0ff */
[----:B--2---:R-:W-:Y:S02]  /*08f0*/  IMAD R25, R25, UR8, R6 ;  /* 0x0000000819197c24 */ /* 0x004fe4000f8e0206 */
[----:B---3--:R-:W-:Y:S02]  /*0900*/  IMAD R27, R7, R26, RZ ;  /* 0x0000001a071b7224 */ /* 0x008fe400078e02ff */
[----:B------:R-:W-:-:S05]  /*0910*/  IMAD.WIDE R12, R25, 0x4, R12 ;  /* 0x00000004190c7825 */ /* 0x000fca00078e020c */
[----:B------:R1:W-:Y:S01]  /*0920*/  REDG.E.ADD.STRONG.GPU desc[UR6][R12.64], R27 ;  /* 0x0000001b0c00798e */ /* 0x0003e2000c12e106 */
[----:B------:R-:W-:Y:S05]  /*0930*/  @P3 BRA `(.L_x_9) ;  /* 0xfffffffc00183947 */ /* 0x000fea000383ffff */
.L_x_8:
[----:B------:R-:W-:Y:S05]  /*0940*/  BSYNC.RECONVERGENT B2 ;  /* 0x0000000000027941 */ /* 0x000fea0003800200 */
.L_x_7:
[----:B------:R-:W-:Y:S05]  /*0950*/  @!P2 BRA `(.L_x_5) ;  /* 0x000000040030a947 */ /* 0x000fea0003800000 */
[----:B------:R-:W-:Y:S01]  /*0960*/  ISETP.GE.U32.AND P2, PT, R11, 0x4, PT ;  /* 0x000000040b00780c */ /* 0x000fe20003f46070 */
[----:B------:R-:W-:Y:S01]  /*0970*/  BSSY.RECONVERGENT B2, `(.L_x_10) ;  /* 0x0000023000027945 */ /* 0x000fe20003800200 */
[----:B------:R-:W-:-:S04]  /*0980*/  LOP3.LUT R22, R10, 0x3, RZ, 0xc0, !PT ;  /* 0x000000030a167812 */ /* 0x000fc800078ec0ff */
[----:B------:R-:W-:-:S07]  /*0990*/  ISETP.NE.AND P3, PT, R22, RZ, PT ;  /* 0x000000ff1600720c */ /* 0x000fce0003f65270 */
[----:B------:R-:W-:Y:S06]  /*09a0*/  @!P2 BRA `(.L_x_11) ;  /* 0x00000000007ca947 */ /* 0x000fec0003800000 */
[----:B------:R-:W0:Y:S01]  /*09b0*/  LDC.64 R16, c[0x0][0x398] ;  /* 0x0000e600ff107b82 */ /* 0x000e220000000a00 */
[----:B------:R-:W2:Y:S07]  /*09c0*/  LDCU UR8, c[0x0][0x3fc] ;  /* 0x00007f80ff0877ac */ /* 0x000eae0008000800 */
[----:B------:R-:W3:Y:S08]  /*09d0*/  LDC.64 R14, c[0x0][0x3a0] ;  /* 0x0000e800ff0e7b82 */ /* 0x000ef00000000a00 */
[----:B-1----:R-:W1:Y:S01]  /*09e0*/  LDC.64 R12, c[0x0][0x3f0] ;  /* 0x0000fc00ff0c7b82 */ /* 0x002e620000000a00 */
[----:B0-----:R-:W-:-:S05]  /*09f0*/  IMAD.WIDE R16, R9, 0x4, R16 ;  /* 0x0000000409107825 */ /* 0x001fca00078e0210 */
[----:B------:R-:W2:Y:S01]  /*0a00*/  LDG.E R11, desc[UR6][R16.64] ;  /* 0x00000006100b7981 */ /* 0x000ea2000c1e1900 */
[----:B---3--:R-:W-:-:S05]  /*0a10*/  IMAD.WIDE R14, R9, 0x4, R14 ;  /* 0x00000004090e7825 */ /* 0x008fca00078e020e */
[----:B------:R-:W3:Y:S01]  /*0a20*/  LDG.E R18, desc[UR6][R14.64] ;  /* 0x000000060e127981 */ /* 0x000ee2000c1e1900 */
[----:B--2---:R-:W-:Y:S02]  /*0a30*/  IMAD R11, R11, UR8, R6 ;  /* 0x000000080b0b7c24 */ /* 0x004fe4000f8e0206 */
[----:B---3-5:R-:W-:Y:S02]  /*0a40*/  IMAD R23, R7, R18, RZ ;  /* 0x0000001207177224 */ /* 0x028fe400078e02ff */
[----:B-1----:R-:W-:-:S05]  /*0a50*/  IMAD.WIDE R18, R11, 0x4, R12 ;  /* 0x000000040b127825 */ /* 0x002fca00078e020c */
[----:B------:R0:W-:Y:S04]  /*0a60*/  REDG.E.ADD.STRONG.GPU desc[UR6][R18.64], R23 ;  /* 0x000000171200798e */ /* 0x0001e8000c12e106 */
[----:B------:R-:W2:Y:S04]  /*0a70*/  LDG.E R11, desc[UR6][R16.64+0x4] ;  /* 0x00000406100b7981 */ /* 0x000ea8000c1e1900 */
[----:B------:R-:W3:Y:S01]  /*0a80*/  LDG.E R20, desc[UR6][R14.64+0x4] ;  /* 0x000004060e147981 */ /* 0x000ee2000c1e1900 */
[----:B--2---:R-:W-:Y:S02]  /*0a90*/  IMAD R11, R11, UR8, R6 ;  /* 0x000000080b0b7c24 */ /* 0x004fe4000f8e0206 */
[----:B---3--:R-:W-:-:S02]  /*0aa0*/  IMAD R25, R7, R20, RZ ;  /* 0x0000001407197224 */ /* 0x008fc400078e02ff */
[----:B------:R-:W-:-:S05]  /*0ab0*/  IMAD.WIDE R20, R11, 0x4, R12 ;  /* 0x000000040b147825 */ /* 0x000fca00078e020c */
[----:B------:R2:W-:Y:S04]  /*0ac0*/  REDG.E.ADD.STRONG.GPU desc[UR6][R20.64], R25 ;  /* 0x000000191400798e */ /* 0x0005e8000c12e106 */
[----:B------:R-:W3:Y:S04]  /*0ad0*/  LDG.E R11, desc[UR6][R16.64+0x8] ;  /* 0x00000806100b7981 */ /* 0x000ee8000c1e1900 */
[----:B------:R-:W4:Y:S01]  /*0ae0*/  LDG.E R24, desc[UR6][R14.64+0x8] ;  /* 0x000008060e187981 */ /* 0x000f22000c1e1900 */
[----:B---3--:R-:W-:Y:S02]  /*0af0*/  IMAD R11, R11, UR8, R6 ;  /* 0x000000080b0b7c24 */ /* 0x008fe4000f8e0206 */
[----:B----4-:R-:W-:-:S02]  /*0b00*/  IMAD R27, R7, R24, RZ ;  /* 0x00000018071b7224 */ /* 0x010fc400078e02ff */
[----:B0-----:R-:W-:-:S05]  /*0b10*/  IMAD.WIDE R18, R11, 0x4, R12 ;  /* 0x000000040b127825 */ /* 0x001fca00078e020c */
[----:B------:R2:W-:Y:S04]  /*0b20*/  REDG.E.ADD.STRONG.GPU desc[UR6][R18.64], R27 ;  /* 0x0000001b1200798e */ /* 0x0005e8000c12e106 */
[----:B------:R-:W3:Y:S04]  /*0b30*/  LDG.E R11, desc[UR6][R16.64+0xc] ;  /* 0x00000c06100b7981 */ /* 0x000ee8000c1e1900 */
[----:B------:R-:W4:Y:S01]  /*0b40*/  LDG.E R24, desc[UR6][R14.64+0xc] ;  /* 0x00000c060e187981 */ /* 0x000f22000c1e1900 */
[----:B---3--:R-:W-:Y:S02]  /*0b50*/  IMAD R11, R11, UR8, R6 ;  /* 0x000000080b0b7c24 */ /* 0x008fe4000f8e0206 */
[----:B----4-:R-:W-:-:S02]  /*0b60*/  IMAD R23, R7, R24, RZ ;  /* 0x0000001807177224 */ /* 0x010fc400078e02ff */
[----:B------:R-:W-:-:S05]  /*0b70*/  IMAD.WIDE R12, R11, 0x4, R12 ;  /* 0x000000040b0c7825 */ /* 0x000fca00078e020c */
[----:B------:R2:W-:Y:S01]  /*0b80*/  REDG.E.ADD.STRONG.GPU desc[UR6][R12.64], R23 ;  /* 0x000000170c00798e */ /* 0x0005e2000c12e106 */
[----:B------:R-:W-:-:S07]  /*0b90*/  IADD3 R9, PT, PT, R9, 0x4, RZ ;  /* 0x0000000409097810 */ /* 0x000fce0007ffe0ff */
.L_x_11:
[----:B------:R-:W-:Y:S05]  /*0ba0*/  BSYNC.RECONVERGENT B2 ;  /* 0x0000000000027941 */ /* 0x000fea0003800200 */
.L_x_10:
[----:B------:R-:W-:Y:S05]  /*0bb0*/  @!P3 BRA `(.L_x_5) ;  /* 0x000000000098b947 */ /* 0x000fea0003800000 */
[----:B------:R-:W-:Y:S01]  /*0bc0*/  ISETP.NE.AND P2, PT, R22, 0x1, PT ;  /* 0x000000011600780c */ /* 0x000fe20003f45270 */
[----:B------:R-:W-:Y:S01]  /*0bd0*/  BSSY.RECONVERGENT B2, `(.L_x_12) ;  /* 0x0000017000027945 */ /* 0x000fe20003800200 */
[----:B------:R-:W-:-:S04]  /*0be0*/  LOP3.LUT R10, R10, 0x1, RZ, 0xc0, !PT ;  /* 0x000000010a0a7812 */ /* 0x000fc800078ec0ff */
[----:B------:R-:W-:-:S07]  /*0bf0*/  ISETP.NE.U32.AND P3, PT, R10, 0x1, PT ;  /* 0x000000010a00780c */ /* 0x000fce0003f65070 */
[----:B------:R-:W-:Y:S06]  /*0c00*/  @!P2 BRA `(.L_x_13) ;  /* 0x00000000004ca947 */ /* 0x000fec0003800000 */
[----:B------:R-:W0:Y:S01]  /*0c10*/  LDC.64 R10, c[0x0][0x398] ;  /* 0x0000e600ff0a7b82 */ /* 0x000e220000000a00 */
[----:B------:R-:W3:Y:S07]  /*0c20*/  LDCU UR8, c[0x0][0x3fc] ;  /* 0x00007f80ff0877ac */ /* 0x000eee0008000800 */
[----:B-12---:R-:W1:Y:S08]  /*0c30*/  LDC.64 R12, c[0x0][0x3a0] ;  /* 0x0000e800ff0c7b82 */ /* 0x006e700000000a00 */
[----:B------:R-:W2:Y:S01]  /*0c40*/  LDC.64 R14, c[0x0][0x3f0] ;  /* 0x0000fc00ff0e7b82 */ /* 0x000ea20000000a00 */
[----:B0-----:R-:W-:-:S05]  /*0c50*/  IMAD.WIDE R10, R9, 0x4, R10 ;  /* 0x00000004090a7825 */ /* 0x001fca00078e020a */
[----:B------:R-:W3:Y:S01]  /*0c60*/  LDG.E R17, desc[UR6][R10.64] ;  /* 0x000000060a117981 */ /* 0x000ee2000c1e1900 */
[----:B-1----:R-:W-:-:S05]  /*0c70*/  IMAD.WIDE R12, R9, 0x4, R12 ;  /* 0x00000004090c7825 */ /* 0x002fca00078e020c */
[----:B------:R-:W4:Y:S01]  /*0c80*/  LDG.E R16, desc[UR6][R12.64] ;  /* 0x000000060c107981 */ /* 0x000f22000c1e1900 */
[----:B---3--:R-:W-:Y:S02]  /*0c90*/  IMAD R17, R17, UR8, R6 ;  /* 0x0000000811117c24 */ /* 0x008fe4000f8e0206 */
[----:B----45:R-:W-:Y:S02]  /*0ca0*/  IMAD R19, R7, R16, RZ ;  /* 0x0000001007137224 */ /* 0x030fe400078e02ff */
[----:B--2---:R-:W-:-:S05]  /*0cb0*/  IMAD.WIDE R16, R17, 0x4, R14 ;  /* 0x0000000411107825 */ /* 0x004fca00078e020e */
[----:B------:R0:W-:Y:S04]  /*0cc0*/  REDG.E.ADD.STRONG.GPU desc[UR6][R16.64], R19 ;  /* 0x000000131000798e */ /* 0x0001e8000c12e106 */
[----:B------:R-:W2:Y:S04]  /*0cd0*/  LDG.E R21, desc[UR6][R10.64+0x4] ;  /* 0x000004060a157981 */ /* 0x000ea8000c1e1900 */
[----:B------:R-:W3:Y:S01]  /*0ce0*/  LDG.E R18, desc[UR6][R12.64+0x4] ;  /* 0x000004060c127981 */ /* 0x000ee2000c1e1900 */
[----:B--2---:R-:W-:Y:S02]  /*0cf0*/  IMAD R21, R21, UR8, R6 ;  /* 0x0000000815157c24 */ /* 0x004fe4000f8e0206 */
[----:B---3--:R-:W-:-:S02]  /*0d00*/  IMAD R23, R7, R18, RZ ;  /* 0x0000001207177224 */ /* 0x008fc400078e02ff */
[----:B------:R-:W-:-:S05]  /*0d10*/  IMAD.WIDE R14, R21, 0x4, R14 ;  /* 0x00000004150e7825 */ /* 0x000fca00078e020e */
[----:B------:R0:W-:Y:S01]  /*0d20*/  REDG.E.ADD.STRONG.GPU desc[UR6][R14.64], R23 ;  /* 0x000000170e00798e */ /* 0x0001e2000c12e106 */
[----:B------:R-:W-:-:S07]  /*0d30*/  IADD3 R9, PT, PT, R9, 0x2, RZ ;  /* 0x0000000209097810 */ /* 0x000fce0007ffe0ff */
.L_x_13:
[----:B------:R-:W-:Y:S05]  /*0d40*/  BSYNC.RECONVERGENT B2 ;  /* 0x0000000000027941 */ /* 0x000fea0003800200 */
.L_x_12:
[----:B------:R-:W-:Y:S05]  /*0d50*/  @P3 BRA `(.L_x_5) ;  /* 0x0000000000303947 */ /* 0x000fea0003800000 */
[----:B------:R-:W3:Y:S01]  /*0d60*/  LDC.64 R10, c[0x0][0x398] ;  /* 0x0000e600ff0a7b82 */ /* 0x000ee20000000a00 */
[----:B------:R-:W4:Y:S07]  /*0d70*/  LDCU UR8, c[0x0][0x3fc] ;  /* 0x00007f80ff0877ac */ /* 0x000f2e0008000800 */
[----:B-12---:R-:W1:Y:S08]  /*0d80*/  LDC.64 R12, c[0x0][0x3a0] ;  /* 0x0000e800ff0c7b82 */ /* 0x006e700000000a00 */
[----:B0-----:R-:W0:Y:S01]  /*0d90*/  LDC.64 R14, c[0x0][0x3f0] ;  /* 0x0000fc00ff0e7b82 */ /* 0x001e220000000a00 */
[----:B---3--:R-:W-:-:S06]  /*0da0*/  IMAD.WIDE R10, R9, 0x4, R10 ;  /* 0x00000004090a7825 */ /* 0x008fcc00078e020a */
[----:B------:R-:W4:Y:S01]  /*0db0*/  LDG.E R11, desc[UR6][R10.64] ;  /* 0x000000060a0b7981 */ /* 0x000f22000c1e1900 */
[----:B-1----:R-:W-:-:S06]  /*0dc0*/  IMAD.WIDE R12, R9, 0x4, R12 ;  /* 0x00000004090c7825 */ /* 0x002fcc00078e020c */
[----:B------:R-:W2:Y:S01]  /*0dd0*/  LDG.E R12, desc[UR6][R12.64] ;  /* 0x000000060c0c7981 */ /* 0x000ea2000c1e1900 */
[----:B----4-:R-:W-:-:S04]  /*0de0*/  IMAD R9, R11, UR8, R6 ;  /* 0x000000080b097c24 */ /* 0x010fc8000f8e0206 */
[----:B0-----:R-:W-:-:S04]  /*0df0*/  IMAD.WIDE R14, R9, 0x4, R14 ;  /* 0x00000004090e7825 */ /* 0x001fc800078e020e */
[----:B--2--5:R-:W-:-:S05]  /*0e00*/  IMAD R7, R7, R12, RZ ;  /* 0x0000000c07077224 */ /* 0x024fca00078e02ff */
[----:B------:R3:W-:Y:S02]  /*0e10*/  REDG.E.ADD.STRONG.GPU desc[UR6][R14.64], R7 ;  /* 0x000000070e00798e */ /* 0x0007e4000c12e106 */
.L_x_5:
[----:B------:R-:W-:Y:S05]  /*0e20*/  BSYNC.RECONVERGENT B0 ;  /* 0x0000000000007941 */ /* 0x000fea0003800200 */
.L_x_2:
[----:B------:R-:W-:Y:S05]  /*0e30*/  @!P1 BRA `(.L_x_14) ;  /* 0xfffffff000fc9947 */ /* 0x000fea000383ffff */
.L_x_1:
[----:B---34-:R-:W-:Y:S05]  /*0e40*/  BSYNC.RECONVERGENT B1 ;  /* 0x0000000000017941 */ /* 0x018fea0003800200 */
.L_x_0:
[----:B------:R-:W-:Y:S05]  /*0e50*/  @!P0 BRA `(.L_x_15) ;  /* 0xfffffff000bc8947 */ /* 0x000fea000383ffff */
[----:B------:R-:W-:Y:S05]  /*0e60*/  EXIT ;  /* 0x000000000000794d */ /* 0x000fea0003800000 */
.L_x_16:
[----:B------:R-:W-:-:S00]  /*0e70*/  BRA `(.L_x_16) ;  /* 0xfffffffc00fc7947 */ /* 0x000fc0000383ffff */
[----:B------:R-:W-:-:S00]  /*0e80*/  NOP ;  /* 0x0000000000007918 */ /* 0x000fc00000000000 */
[----:B------:R-:W-:-:S00]  /*0e90*/  NOP ;  /* 0x0000000000007918 */ /* 0x000fc00000000000 */
[----:B------:R-:W-:-:S00]  /*0ea0*/  NOP ;  /* 0x0000000000007918 */ /* 0x000fc00000000000 */
[----:B------:R-:W-:-:S00]  /*0eb0*/  NOP ;  /* 0x0000000000007918 */ /* 0x000fc00000000000 */
[----:B------:R-:W-:-:S00]  /*0ec0*/  NOP ;  /* 0x0000000000007918 */ /* 0x000fc00000000000 */
[----:B------:R-:W-:-:S00]  /*0ed0*/  NOP ;  /* 0x0000000000007918 */ /* 0x000fc00000000000 */
[----:B------:R-:W-:-:S00]  /*0ee0*/  NOP ;  /* 0x0000000000007918 */ /* 0x000fc00000000000 */
[----:B------:R-:W-:-:S00]  /*0ef0*/  NOP ;  /* 0x0000000000007918 */ /* 0x000fc00000000000 */
.L_x_17:


//--------------------- .nv.shared.reserved.0     --------------------------
	.section	.nv.shared.reserved.0,"aw",@nobits
	.weak		__nv_reservedSMEM_offset_0_alias
	.size		__nv_reservedSMEM_offset_0_alias, 0, 64
	.other		__nv_reservedSMEM_offset_0_alias,@"STO_CUDA_RESERVED_SHARED STV_DEFAULT"
__nv_reservedSMEM_offset_0_alias:
	.zero		0
	.zero		64


//--------------------- .nv.constant0._Z15device_multiply12dcs_matrix_tS_Piii --------------------------
	.section	.nv.constant0._Z15device_multiply12dcs_matrix_tS_Piii,"a",@progbits
	.sectionflags	@""
	.align	4
.nv.constant0._Z15device_multiply12dcs_matrix_tS_Piii:
	.zero		1024


//--------------------- SYMBOLS --------------------------

	.type		.nv.reservedSmem.offset0,@object
	.size		.nv.reservedSmem.offset0,0x4
